//
// Generated by NVIDIA NVVM Compiler
//
// Compiler Build ID: CL-36424714
// Cuda compilation tools, release 13.0, V13.0.88
// Based on NVVM 20.0.0
//

.version 9.0
.target sm_100
.address_size 64

	// .globl	_Z19applyWallBoundariesPfii

.visible .entry _Z19applyWallBoundariesPfii(
	.param .u64 .ptr .align 1 _Z19applyWallBoundariesPfii_param_0,
	.param .u32 _Z19applyWallBoundariesPfii_param_1,
	.param .u32 _Z19applyWallBoundariesPfii_param_2
)
{
	.reg .pred 	%p<17>;
	.reg .b32 	%r<31>;
	.reg .b32 	%f<13>;
	.reg .b64 	%rd<13>;

	ld.param.u64 	%rd3, [_Z19applyWallBoundariesPfii_param_0];
	ld.param.u32 	%r5, [_Z19applyWallBoundariesPfii_param_1];
	ld.param.u32 	%r6, [_Z19applyWallBoundariesPfii_param_2];
	cvta.to.global.u64 	%rd1, %rd3;
	mov.u32 	%r7, %ctaid.y;
	mov.u32 	%r8, %ntid.y;
	mov.u32 	%r9, %tid.y;
	mad.lo.s32 	%r1, %r7, %r8, %r9;
	mov.u32 	%r10, %ctaid.x;
	mov.u32 	%r11, %ntid.x;
	mov.u32 	%r12, %tid.x;
	mad.lo.s32 	%r2, %r10, %r11, %r12;
	mul.lo.s32 	%r13, %r1, %r6;
	mul.lo.s32 	%r3, %r13, 3;
	mul.lo.s32 	%r4, %r2, 3;
	add.s32 	%r14, %r3, %r4;
	setp.gt.u32 	%p1, %r1, 1;
	setp.ge.s32 	%p2, %r2, %r6;
	mul.wide.s32 	%rd4, %r14, 4;
	add.s64 	%rd2, %rd1, %rd4;
	or.pred  	%p3, %p1, %p2;
	@%p3 bra 	$L__BB0_2;
	sub.s32 	%r21, 3, %r1;
	mul.lo.s32 	%r22, %r21, %r6;
	mad.lo.s32 	%r23, %r22, 3, %r4;
	mul.wide.s32 	%rd7, %r23, 4;
	add.s64 	%rd8, %rd1, %rd7;
	ld.global.f32 	%f4, [%rd8];
	st.global.f32 	[%rd2], %f4;
	ld.global.f32 	%f5, [%rd8+8];
	neg.f32 	%f6, %f5;
	st.global.f32 	[%rd2+8], %f6;
	bra.uni 	$L__BB0_4;
$L__BB0_2:
	setp.ge.s32 	%p4, %r2, %r6;
	add.s32 	%r15, %r5, -3;
	setp.le.s32 	%p5, %r1, %r15;
	setp.ge.s32 	%p6, %r1, %r5;
	or.pred  	%p7, %p6, %p4;
	or.pred  	%p8, %p7, %p5;
	@%p8 bra 	$L__BB0_4;
	shl.b32 	%r16, %r5, 1;
	sub.s32 	%r17, %r16, %r1;
	add.s32 	%r18, %r17, -5;
	mul.lo.s32 	%r19, %r6, %r18;
	mad.lo.s32 	%r20, %r19, 3, %r4;
	mul.wide.s32 	%rd5, %r20, 4;
	add.s64 	%rd6, %rd1, %rd5;
	ld.global.f32 	%f1, [%rd6];
	st.global.f32 	[%rd2], %f1;
	ld.global.f32 	%f2, [%rd6+8];
	neg.f32 	%f3, %f2;
	st.global.f32 	[%rd2+8], %f3;
$L__BB0_4:
	setp.gt.s32 	%p9, %r2, 1;
	setp.ge.s32 	%p10, %r1, %r5;
	or.pred  	%p11, %p9, %p10;
	@%p11 bra 	$L__BB0_6;
	sub.s32 	%r29, 3, %r2;
	mad.lo.s32 	%r30, %r29, 3, %r3;
	mul.wide.s32 	%rd11, %r30, 4;
	add.s64 	%rd12, %rd1, %rd11;
	ld.global.f32 	%f10, [%rd12];
	st.global.f32 	[%rd2], %f10;
	ld.global.f32 	%f11, [%rd12+4];
	neg.f32 	%f12, %f11;
	st.global.f32 	[%rd2+4], %f12;
	bra.uni 	$L__BB0_8;
$L__BB0_6:
	setp.ge.s32 	%p12, %r1, %r5;
	setp.ge.s32 	%p13, %r2, %r6;
	add.s32 	%r24, %r6, -3;
	setp.le.s32 	%p14, %r2, %r24;
	or.pred  	%p15, %p13, %p12;
	or.pred  	%p16, %p15, %p14;
	@%p16 bra 	$L__BB0_8;
	shl.b32 	%r25, %r6, 1;
	sub.s32 	%r26, %r25, %r2;
	mad.lo.s32 	%r27, %r26, 3, %r3;
	add.s32 	%r28, %r27, -15;
	mul.wide.s32 	%rd9, %r28, 4;
	add.s64 	%rd10, %rd1, %rd9;
	ld.global.f32 	%f7, [%rd10];
	st.global.f32 	[%rd2], %f7;
	ld.global.f32 	%f8, [%rd10+4];
	neg.f32 	%f9, %f8;
	st.global.f32 	[%rd2+4], %f9;
$L__BB0_8:
	ret;

}


// ===== COMPILED SASS (sm_100) =====

	.target	sm_100

	.elftype	@"ET_EXEC"


//--------------------- .note.nv.tkinfo           --------------------------
	.section	.note.nv.tkinfo,"",@"SHT_NOTE"
	.sectionflags	@"SHF_NOTE_NV_TKINFO"
	.tkinfo
        /*0018*/ 	.word	0x00000002
        /*0030*/ 	.string	""
        /*0030*/ 	.string	"ptxas"
        /*0030*/ 	.string	"Cuda compilation tools, release 13.0, V13.0.88"
        /*0030*/ 	.string	"Build cuda_13.0.r13.0/compiler.36424714_0"
        /*0030*/ 	.string	"-arch sm_100 -m 64 "



//--------------------- .note.nv.cuinfo           --------------------------
	.section	.note.nv.cuinfo,"",@"SHT_NOTE"
	.sectionflags	@"SHF_NOTE_NV_CUINFO"
        /*0018*/ 	.short	0x0002
        /*001a*/ 	.short	0x0064
        /*001c*/ 	.short	0x0082
	.zero		2


//--------------------- .nv.info                  --------------------------
	.section	.nv.info,"",@"SHT_CUDA_INFO"
	.align	4


	//----- nvinfo : EIATTR_REGCOUNT
	.align		4
        /*0000*/ 	.byte	0x04, 0x2f
        /*0002*/ 	.short	(.L_1 - .L_0)
	.align		4
.L_0:
        /*0004*/ 	.word	index@(_Z19applyWallBoundariesPfii)
        /*0008*/ 	.word	0x00000010


	//----- nvinfo : EIATTR_FRAME_SIZE
	.align		4
.L_1:
        /*000c*/ 	.byte	0x04, 0x11
        /*000e*/ 	.short	(.L_3 - .L_2)
	.align		4
.L_2:
        /*0010*/ 	.word	index@(_Z19applyWallBoundariesPfii)
        /*0014*/ 	.word	0x00000000


	//----- nvinfo : EIATTR_MIN_STACK_SIZE
	.align		4
.L_3:
        /*0018*/ 	.byte	0x04, 0x12
        /*001a*/ 	.short	(.L_5 - .L_4)
	.align		4
.L_4:
        /*001c*/ 	.word	index@(_Z19applyWallBoundariesPfii)
        /*0020*/ 	.word	0x00000000
.L_5:


//--------------------- .nv.compat                --------------------------
	.section	.nv.compat,"",@"SHT_CUDA_COMPAT_INFO"
	.align	4
        /*0000*/ 	.byte	0x02, 0x09, 0x00, 0x00, 0x02, 0x02, 0x01, 0x00, 0x02, 0x05, 0x05, 0x00, 0x03, 0x07, 0x01, 0x01
        /*0010*/ 	.byte	0x02, 0x03, 0x00, 0x00, 0x02, 0x06, 0x01, 0x00, 0x04, 0x0b, 0x08, 0x00, 0x09, 0x00, 0x00, 0x00
        /*0020*/ 	.byte	0x00, 0x00, 0x00, 0x00


//--------------------- .nv.info._Z19applyWallBoundariesPfii --------------------------
	.section	.nv.info._Z19applyWallBoundariesPfii,"",@"SHT_CUDA_INFO"
	.sectionflags	@""
	.align	4


	//----- nvinfo : EIATTR_CUDA_API_VERSION
	.align		4
        /*0000*/ 	.byte	0x04, 0x37
        /*0002*/ 	.short	(.L_7 - .L_6)
.L_6:
        /*0004*/ 	.word	0x00000082


	//----- nvinfo : EIATTR_KPARAM_INFO
	.align		4
.L_7:
        /*0008*/ 	.byte	0x04, 0x17
        /*000a*/ 	.short	(.L_9 - .L_8)
.L_8:
        /*000c*/ 	.word	0x00000000
        /*0010*/ 	.short	0x0002
        /*0012*/ 	.short	0x000c
        /*0014*/ 	.byte	0x00, 0xf0, 0x11, 0x00


	//----- nvinfo : EIATTR_KPARAM_INFO
	.align		4
.L_9:
        /*0018*/ 	.byte	0x04, 0x17
        /*001a*/ 	.short	(.L_11 - .L_10)
.L_10:
        /*001c*/ 	.word	0x00000000
        /*0020*/ 	.short	0x0001
        /*0022*/ 	.short	0x0008
        /*0024*/ 	.byte	0x00, 0xf0, 0x11, 0x00


	//----- nvinfo : EIATTR_KPARAM_INFO
	.align		4
.L_11:
        /*0028*/ 	.byte	0x04, 0x17
        /*002a*/ 	.short	(.L_13 - .L_12)
.L_12:
        /*002c*/ 	.word	0x00000000
        /*0030*/ 	.short	0x0000
        /*0032*/ 	.short	0x0000
        /*0034*/ 	.byte	0x00, 0xf5, 0x21, 0x00


	//----- nvinfo : EIATTR_SPARSE_MMA_MASK
	.align		4
.L_13:
        /*0038*/ 	.byte	0x03, 0x50
        /*003a*/ 	.short	0x0000


	//----- nvinfo : EIATTR_MAXREG_COUNT
	.align		4
        /*003c*/ 	.byte	0x03, 0x1b
        /*003e*/ 	.short	0x00ff


	//----- nvinfo : EIATTR_MERCURY_ISA_VERSION
	.align		4
        /*0040*/ 	.byte	0x03, 0x5f
        /*0042*/ 	.short	0x0101


	//----- nvinfo : EIATTR_VRC_CTA_INIT_COUNT
	.align		4
        /*0044*/ 	.byte	0x02, 0x4a
	.zero		1
	.zero		1


	//----- nvinfo : EIATTR_EXIT_INSTR_OFFSETS
	.align		4
        /*0048*/ 	.byte	0x04, 0x1c
        /*004a*/ 	.short	(.L_15 - .L_14)


	//   ....[0]....
.L_14:
        /*004c*/ 	.word	0x000003b0


	//   ....[1]....
        /*0050*/ 	.word	0x000003f0


	//   ....[2]....
        /*0054*/ 	.word	0x00000490


	//----- nvinfo : EIATTR_CRS_STACK_SIZE
	.align		4
.L_15:
        /*0058*/ 	.byte	0x04, 0x1e
        /*005a*/ 	.short	(.L_17 - .L_16)
.L_16:
        /*005c*/ 	.word	0x00000000


	//----- nvinfo : EIATTR_CBANK_PARAM_SIZE
	.align		4
.L_17:
        /*0060*/ 	.byte	0x03, 0x19
        /*0062*/ 	.short	0x0010


	//----- nvinfo : EIATTR_PARAM_CBANK
	.align		4
        /*0064*/ 	.byte	0x04, 0x0a
        /*0066*/ 	.short	(.L_19 - .L_18)
	.align		4
.L_18:
        /*0068*/ 	.word	index@(.nv.constant0._Z19applyWallBoundariesPfii)
        /*006c*/ 	.short	0x0380
        /*006e*/ 	.short	0x0010


	//----- nvinfo : EIATTR_SW_WAR
	.align		4
.L_19:
        /*0070*/ 	.byte	0x04, 0x36
        /*0072*/ 	.short	(.L_21 - .L_20)
.L_20:
        /*0074*/ 	.word	0x00000008
.L_21:


//--------------------- .nv.callgraph             --------------------------
	.section	.nv.callgraph,"",@"SHT_CUDA_CALLGRAPH"
	.align	4
	.sectionentsize	8
	.align		4
        /*0000*/ 	.word	0x00000000
	.align		4
        /*0004*/ 	.word	0xffffffff
	.align		4
        /*0008*/ 	.word	0x00000000
	.align		4
        /*000c*/ 	.word	0xfffffffe
	.align		4
        /*0010*/ 	.word	0x00000000
	.align		4
        /*0014*/ 	.word	0xfffffffd
	.align		4
        /*0018*/ 	.word	0x00000000
	.align		4
        /*001c*/ 	.word	0xfffffffc


//--------------------- .text._Z19applyWallBoundariesPfii --------------------------
	.section	.text._Z19applyWallBoundariesPfii,"ax",@progbits
	.align	128
        .global         _Z19applyWallBoundariesPfii
        .type           _Z19applyWallBoundariesPfii,@function
        .size           _Z19applyWallBoundariesPfii,(.L_x_4 - _Z19applyWallBoundariesPfii)
        .other          _Z19applyWallBoundariesPfii,@"STO_CUDA_ENTRY STV_DEFAULT"
_Z19applyWallBoundariesPfii:
.text._Z19applyWallBoundariesPfii:
[----:B------:R-:W-:Y:S01]  /*0000*/  LDC R1, c[0x0][0x37c] ;  /* 0x0000df00ff017b82 */ /* 0x000fe20000000800 */
[----:B------:R-:W0:Y:S07]  /*0010*/  S2R R5, SR_TID.X ;  /* 0x0000000000057919 */ /* 0x000e2e0000002100 */
[----:B------:R-:W1:Y:S01]  /*0020*/  LDC R6, c[0x0][0x364] ;  /* 0x0000d900ff067b82 */ /* 0x000e620000000800 */
[----:B------:R-:W1:Y:S07]  /*0030*/  S2R R3, SR_TID.Y ;  /* 0x0000000000037919 */ /* 0x000e6e0000002200 */
[----:B------:R-:W0:Y:S08]  /*0040*/  S2UR UR5, SR_CTAID.X ;  /* 0x00000000000579c3 */ /* 0x000e300000002500 */
[----:B------:R-:W0:Y:S08]  /*0050*/  LDC R0, c[0x0][0x360] ;  /* 0x0000d800ff007b82 */ /* 0x000e300000000800 */
[----:B------:R-:W1:Y:S08]  /*0060*/  S2UR UR4, SR_CTAID.Y ;  /* 0x00000000000479c3 */ /* 0x000e700000002600 */
[----:B------:R-:W2:Y:S01]  /*0070*/  LDC R7, c[0x0][0x38c] ;  /* 0x0000e300ff077b82 */ /* 0x000ea20000000800 */
[----:B0-----:R-:W-:-:S05]  /*0080*/  IMAD R0, R0, UR5, R5 ;  /* 0x0000000500007c24 */ /* 0x001fca000f8e0205 */
[----:B------:R-:W-:Y:S01]  /*0090*/  LEA R10, R0, R0, 0x1 ;  /* 0x00000000000a7211 */ /* 0x000fe200078e08ff */
[----:B-1----:R-:W-:Y:S01]  /*00a0*/  IMAD R6, R6, UR4, R3 ;  /* 0x0000000406067c24 */ /* 0x002fe2000f8e0203 */
[----:B------:R-:W0:Y:S01]  /*00b0*/  LDCU.64 UR4, c[0x0][0x358] ;  /* 0x00006b00ff0477ac */ /* 0x000e220008000a00 */
[----:B------:R-:W1:Y:S01]  /*00c0*/  LDC.64 R2, c[0x0][0x380] ;  /* 0x0000e000ff027b82 */ /* 0x000e620000000a00 */
[----:B--2---:R-:W-:-:S04]  /*00d0*/  ISETP.GE.AND P0, PT, R0, R7, PT ;  /* 0x000000070000720c */ /* 0x004fc80003f06270 */
[----:B------:R-:W-:-:S13]  /*00e0*/  ISETP.GT.U32.OR P1, PT, R6, 0x1, P0 ;  /* 0x000000010600780c */ /* 0x000fda0000724470 */
[----:B------:R-:W-:-:S05]  /*00f0*/  @!P1 IADD3 R4, PT, PT, -R6, 0x3, RZ ;  /* 0x0000000306049810 */ /* 0x000fca0007ffe1ff */
[----:B------:R-:W-:-:S04]  /*0100*/  @!P1 IMAD R5, R4, R7, RZ ;  /* 0x0000000704059224 */ /* 0x000fc800078e02ff */
[----:B------:R-:W-:-:S04]  /*0110*/  @!P1 IMAD R5, R5, 0x3, R10 ;  /* 0x0000000305059824 */ /* 0x000fc800078e020a */
[----:B-1----:R-:W-:-:S05]  /*0120*/  @!P1 IMAD.WIDE R8, R5, 0x4, R2 ;  /* 0x0000000405089825 */ /* 0x002fca00078e0202 */
[----:B0-----:R-:W2:Y:S01]  /*0130*/  @!P1 LDG.E R11, desc[UR4][R8.64] ;  /* 0x00000004080b9981 */ /* 0x001ea2000c1e1900 */
[----:B------:R-:W-:-:S05]  /*0140*/  IMAD R5, R6, R7, R0 ;  /* 0x0000000706057224 */ /* 0x000fca00078e0200 */
[----:B------:R-:W-:-:S05]  /*0150*/  LEA R5, R5, R5, 0x1 ;  /* 0x0000000505057211 */ /* 0x000fca00078e08ff */
[----:B------:R-:W-:-:S05]  /*0160*/  IMAD.WIDE R4, R5, 0x4, R2 ;  /* 0x0000000405047825 */ /* 0x000fca00078e0202 */
[----:B--2---:R0:W-:Y:S04]  /*0170*/  @!P1 STG.E desc[UR4][R4.64], R11 ;  /* 0x0000000b04009986 */ /* 0x0041e8000c101904 */
[----:B------:R-:W2:Y:S01]  /*0180*/  @!P1 LDG.E R12, desc[UR4][R8.64+0x8] ;  /* 0x00000804080c9981 */ /* 0x000ea2000c1e1900 */
[----:B------:R-:W-:Y:S01]  /*0190*/  BSSY.RECONVERGENT B0, `(.L_x_0) ;  /* 0x0000013000007945 */ /* 0x000fe20003800200 */
[----:B--2---:R-:W-:-:S05]  /*01a0*/  @!P1 FADD R13, -R12, -RZ ;  /* 0x800000ff0c0d9221 */ /* 0x004fca0000000100 */
[----:B------:R0:W-:Y:S01]  /*01b0*/  @!P1 STG.E desc[UR4][R4.64+0x8], R13 ;  /* 0x0000080d04009986 */ /* 0x0001e2000c101904 */
[----:B------:R-:W-:Y:S05]  /*01c0*/  @!P1 BRA `(.L_x_1) ;  /* 0x00000000003c9947 */ /* 0x000fea0003800000 */
[----:B0-----:R-:W0:Y:S02]  /*01d0*/  LDC R11, c[0x0][0x388] ;  /* 0x0000e200ff0b7b82 */ /* 0x001e240000000800 */
[----:B0-----:R-:W-:Y:S02]  /*01e0*/  ISETP.GE.OR P0, PT, R6, R11, P0 ;  /* 0x0000000b0600720c */ /* 0x001fe40000706670 */
[----:B------:R-:W-:-:S04]  /*01f0*/  IADD3 R9, PT, PT, R11, -0x3, RZ ;  /* 0xfffffffd0b097810 */ /* 0x000fc80007ffe0ff */
[----:B------:R-:W-:-:S13]  /*0200*/  ISETP.LE.OR P0, PT, R6, R9, P0 ;  /* 0x000000090600720c */ /* 0x000fda0000703670 */
[----:B------:R-:W-:Y:S05]  /*0210*/  @P0 BRA `(.L_x_1) ;  /* 0x0000000000280947 */ /* 0x000fea0003800000 */
[----:B------:R-:W-:-:S04]  /*0220*/  LEA R8, R11, -R6, 0x1 ;  /* 0x800000060b087211 */ /* 0x000fc800078e08ff */
[----:B------:R-:W-:-:S05]  /*0230*/  IADD3 R8, PT, PT, R8, -0x5, RZ ;  /* 0xfffffffb08087810 */ /* 0x000fca0007ffe0ff */
[----:B------:R-:W-:-:S04]  /*0240*/  IMAD R9, R8, R7, RZ ;  /* 0x0000000708097224 */ /* 0x000fc800078e02ff */
[----:B------:R-:W-:-:S04]  /*0250*/  IMAD R9, R9, 0x3, R10 ;  /* 0x0000000309097824 */ /* 0x000fc800078e020a */
[----:B------:R-:W-:-:S05]  /*0260*/  IMAD.WIDE R8, R9, 0x4, R2 ;  /* 0x0000000409087825 */ /* 0x000fca00078e0202 */
[----:B------:R-:W2:Y:S04]  /*0270*/  LDG.E R11, desc[UR4][R8.64] ;  /* 0x00000004080b7981 */ /* 0x000ea8000c1e1900 */
[----:B--2---:R1:W-:Y:S04]  /*0280*/  STG.E desc[UR4][R4.64], R11 ;  /* 0x0000000b04007986 */ /* 0x0043e8000c101904 */
[----:B------:R-:W2:Y:S02]  /*0290*/  LDG.E R10, desc[UR4][R8.64+0x8] ;  /* 0x00000804080a7981 */ /* 0x000ea4000c1e1900 */
[----:B--2---:R-:W-:-:S05]  /*02a0*/  FADD R13, -R10, -RZ ;  /* 0x800000ff0a0d7221 */ /* 0x004fca0000000100 */
[----:B------:R1:W-:Y:S02]  /*02b0*/  STG.E desc[UR4][R4.64+0x8], R13 ;  /* 0x0000080d04007986 */ /* 0x0003e4000c101904 */
.L_x_1:
[----:B------:R-:W-:Y:S05]  /*02c0*/  BSYNC.RECONVERGENT B0 ;  /* 0x0000000000007941 */ /* 0x000fea0003800200 */
.L_x_0:
[----:B------:R-:W2:Y:S02]  /*02d0*/  LDCU UR6, c[0x0][0x388] ;  /* 0x00007100ff0677ac */ /* 0x000ea40008000800 */
[C---:B--2---:R-:W-:Y:S01]  /*02e0*/  ISETP.GE.AND P0, PT, R6.reuse, UR6, PT ;  /* 0x0000000606007c0c */ /* 0x044fe2000bf06270 */
[----:B------:R-:W-:-:S03]  /*02f0*/  IMAD R6, R6, R7, RZ ;  /* 0x0000000706067224 */ /* 0x000fc600078e02ff */
[----:B------:R-:W-:Y:S02]  /*0300*/  ISETP.GT.OR P1, PT, R0, 0x1, P0 ;  /* 0x000000010000780c */ /* 0x000fe40000724670 */
[----:B------:R-:W-:-:S11]  /*0310*/  LEA R6, R6, R6, 0x1 ;  /* 0x0000000606067211 */ /* 0x000fd600078e08ff */
[----:B------:R-:W-:Y:S05]  /*0320*/  @P1 BRA `(.L_x_2) ;  /* 0x0000000000241947 */ /* 0x000fea0003800000 */
[----:B------:R-:W-:-:S05]  /*0330*/  IADD3 R7, PT, PT, -R0, 0x3, RZ ;  /* 0x0000000300077810 */ /* 0x000fca0007ffe1ff */
[----:B------:R-:W-:-:S04]  /*0340*/  IMAD R7, R7, 0x3, R6 ;  /* 0x0000000307077824 */ /* 0x000fc800078e0206 */
[----:B------:R-:W-:-:S05]  /*0350*/  IMAD.WIDE R2, R7, 0x4, R2 ;  /* 0x0000000407027825 */ /* 0x000fca00078e0202 */
[----:B------:R-:W2:Y:S04]  /*0360*/  LDG.E R7, desc[UR4][R2.64] ;  /* 0x0000000402077981 */ /* 0x000ea8000c1e1900 */
[----:B--2---:R-:W-:Y:S04]  /*0370*/  STG.E desc[UR4][R4.64], R7 ;  /* 0x0000000704007986 */ /* 0x004fe8000c101904 */
[----:B------:R-:W2:Y:S02]  /*0380*/  LDG.E R0, desc[UR4][R2.64+0x4] ;  /* 0x0000040402007981 */ /* 0x000ea4000c1e1900 */
[----:B--2---:R-:W-:-:S05]  /*0390*/  FADD R9, -R0, -RZ ;  /* 0x800000ff00097221 */ /* 0x004fca0000000100 */
[----:B------:R-:W-:Y:S01]  /*03a0*/  STG.E desc[UR4][R4.64+0x4], R9 ;  /* 0x0000040904007986 */ /* 0x000fe2000c101904 */
[----:B------:R-:W-:Y:S05]  /*03b0*/  EXIT ;  /* 0x000000000000794d */ /* 0x000fea0003800000 */
.L_x_2:
[----:B------:R-:W-:Y:S02]  /*03c0*/  ISETP.GE.OR P0, PT, R0, R7, P0 ;  /* 0x000000070000720c */ /* 0x000fe40000706670 */
[----:B------:R-:W-:-:S04]  /*03d0*/  IADD3 R9, PT, PT, R7, -0x3, RZ ;  /* 0xfffffffd07097810 */ /* 0x000fc80007ffe0ff */
[----:B------:R-:W-:-:S13]  /*03e0*/  ISETP.LE.OR P0, PT, R0, R9, P0 ;  /* 0x000000090000720c */ /* 0x000fda0000703670 */
[----:B------:R-:W-:Y:S05]  /*03f0*/  @P0 EXIT ;  /* 0x000000000000094d */ /* 0x000fea0003800000 */
[----:B------:R-:W-:-:S05]  /*0400*/  LEA R7, R7, -R0, 0x1 ;  /* 0x8000000007077211 */ /* 0x000fca00078e08ff */
[----:B------:R-:W-:-:S05]  /*0410*/  IMAD R7, R7, 0x3, R6 ;  /* 0x0000000307077824 */ /* 0x000fca00078e0206 */
[----:B------:R-:W-:-:S05]  /*0420*/  IADD3 R7, PT, PT, R7, -0xf, RZ ;  /* 0xfffffff107077810 */ /* 0x000fca0007ffe0ff */
[----:B------:R-:W-:-:S05]  /*0430*/  IMAD.WIDE R2, R7, 0x4, R2 ;  /* 0x0000000407027825 */ /* 0x000fca00078e0202 */
[----:B------:R-:W2:Y:S04]  /*0440*/  LDG.E R7, desc[UR4][R2.64] ;  /* 0x0000000402077981 */ /* 0x000ea8000c1e1900 */
[----:B--2---:R-:W-:Y:S04]  /*0450*/  STG.E desc[UR4][R4.64], R7 ;  /* 0x0000000704007986 */ /* 0x004fe8000c101904 */
[----:B------:R-:W2:Y:S02]  /*0460*/  LDG.E R0, desc[UR4][R2.64+0x4] ;  /* 0x0000040402007981 */ /* 0x000ea4000c1e1900 */
[----:B--2---:R-:W-:-:S05]  /*0470*/  FADD R9, -R0, -RZ ;  /* 0x800000ff00097221 */ /* 0x004fca0000000100 */
[----:B------:R-:W-:Y:S01]  /*0480*/  STG.E desc[UR4][R4.64+0x4], R9 ;  /* 0x0000040904007986 */ /* 0x000fe2000c101904 */
[----:B------:R-:W-:Y:S05]  /*0490*/  EXIT ;  /* 0x000000000000794d */ /* 0x000fea0003800000 */
.L_x_3:
[----:B------:R-:W-:-:S00]  /*04a0*/  BRA `(.L_x_3) ;  /* 0xfffffffc00fc7947 */ /* 0x000fc0000383ffff */
[----:B------:R-:W-:-:S00]  /*04b0*/  NOP ;  /* 0x0000000000007918 */ /* 0x000fc00000000000 */
        /* <DEDUP_REMOVED lines=12> */
.L_x_4:


//--------------------- .nv.shared.reserved.0     --------------------------
	.section	.nv.shared.reserved.0,"aw",@nobits
	.weak		__nv_reservedSMEM_offset_0_alias
	.size		__nv_reservedSMEM_offset_0_alias, 0, 64
	.other		__nv_reservedSMEM_offset_0_alias,@"STO_CUDA_RESERVED_SHARED STV_DEFAULT"
__nv_reservedSMEM_offset_0_alias:
	.zero		0
	.zero		64


//--------------------- .nv.constant0._Z19applyWallBoundariesPfii --------------------------
	.section	.nv.constant0._Z19applyWallBoundariesPfii,"a",@progbits
	.sectionflags	@""
	.align	4
.nv.constant0._Z19applyWallBoundariesPfii:
	.zero		912


//--------------------- SYMBOLS --------------------------

	.type		.nv.reservedSmem.offset0,@object
	.size		.nv.reservedSmem.offset0,0x4
